//
// Generated by NVIDIA NVVM Compiler
//
// Compiler Build ID: CL-36424714
// Cuda compilation tools, release 13.0, V13.0.88
// Based on NVVM 20.0.0
//

.version 9.0
.target sm_100
.address_size 64

	// .globl	_Z14gaussianFilterPhPfii
.const .align 1 .b8 G_Filter_Kernel[25];
// _ZZ14gaussianFilterPhPfiiE3ins has been demoted

.visible .entry _Z14gaussianFilterPhPfii(
	.param .u64 .ptr .align 1 _Z14gaussianFilterPhPfii_param_0,
	.param .u64 .ptr .align 1 _Z14gaussianFilterPhPfii_param_1,
	.param .u32 _Z14gaussianFilterPhPfii_param_2,
	.param .u32 _Z14gaussianFilterPhPfii_param_3
)
{
	.reg .pred 	%p<12>;
	.reg .b16 	%rs<43>;
	.reg .b32 	%r<68>;
	.reg .b32 	%f<41>;
	.reg .b64 	%rd<11>;
	// demoted variable
	.shared .align 1 .b8 _ZZ14gaussianFilterPhPfiiE3ins[256];
	ld.param.u64 	%rd1, [_Z14gaussianFilterPhPfii_param_0];
	ld.param.u64 	%rd2, [_Z14gaussianFilterPhPfii_param_1];
	ld.param.u32 	%r9, [_Z14gaussianFilterPhPfii_param_2];
	ld.param.u32 	%r10, [_Z14gaussianFilterPhPfii_param_3];
	mov.u32 	%r1, %tid.x;
	mov.u32 	%r2, %tid.y;
	mov.u32 	%r11, %ctaid.y;
	mad.lo.s32 	%r12, %r11, 12, %r2;
	mov.u32 	%r13, %ctaid.x;
	mad.lo.s32 	%r14, %r13, 12, %r1;
	add.s32 	%r5, %r12, -2;
	add.s32 	%r15, %r14, -2;
	setp.lt.u32 	%p1, %r12, 2;
	setp.ge.s32 	%p2, %r5, %r10;
	or.pred  	%p3, %p1, %p2;
	setp.lt.s32 	%p4, %r14, 2;
	or.pred  	%p5, %p4, %p3;
	setp.ge.s32 	%p6, %r15, %r9;
	shl.b32 	%r16, %r2, 4;
	mov.u32 	%r17, _ZZ14gaussianFilterPhPfiiE3ins;
	add.s32 	%r18, %r17, %r16;
	add.s32 	%r6, %r18, %r1;
	or.pred  	%p7, %p5, %p6;
	@%p7 bra 	$L__BB0_2;
	cvta.to.global.u64 	%rd3, %rd1;
	mul.lo.s32 	%r19, %r9, %r5;
	cvt.s64.s32 	%rd4, %r19;
	cvt.u64.u32 	%rd5, %r14;
	add.s64 	%rd6, %rd4, %rd5;
	add.s64 	%rd7, %rd3, %rd6;
	ld.global.u8 	%rs2, [%rd7+-2];
	st.shared.u8 	[%r6], %rs2;
	bra.uni 	$L__BB0_3;
$L__BB0_2:
	mov.b16 	%rs1, 0;
	st.shared.u8 	[%r6], %rs1;
$L__BB0_3:
	bar.sync 	0;
	max.u32 	%r21, %r1, %r2;
	setp.gt.u32 	%p8, %r21, 11;
	@%p8 bra 	$L__BB0_6;
	ld.shared.u8 	%r22, [%r6+3];
	ld.shared.u8 	%r23, [%r6+2];
	prmt.b32 	%r24, %r23, %r22, 0x3340U;
	ld.shared.u8 	%r25, [%r6+1];
	ld.shared.u8 	%r26, [%r6];
	prmt.b32 	%r27, %r26, %r25, 0x3340U;
	prmt.b32 	%r28, %r27, %r24, 0x5410U;
	ld.const.u8 	%r29, [G_Filter_Kernel+3];
	ld.const.u8 	%r30, [G_Filter_Kernel+2];
	prmt.b32 	%r31, %r30, %r29, 0x3340U;
	ld.const.u8 	%r32, [G_Filter_Kernel+1];
	ld.const.u8 	%r33, [G_Filter_Kernel];
	prmt.b32 	%r34, %r33, %r32, 0x3340U;
	prmt.b32 	%r35, %r34, %r31, 0x5410U;
	mov.b32 	%r36, 0;
	dp4a.u32.u32 	%r37, %r28, %r35, %r36;
	ld.shared.u8 	%rs3, [%r6+4];
	ld.shared.u8 	%rs4, [%r6+16];
	mov.b32 	%r38, {%rs3, %rs4};
	ld.const.u8 	%r39, [G_Filter_Kernel+5];
	ld.const.u8 	%r40, [G_Filter_Kernel+4];
	prmt.b32 	%r41, %r40, %r39, 0x3340U;
	prmt.b32 	%r42, %r43, %r44, 0x3340U;
	prmt.b32 	%r45, %r41, %r42, 0x5410U;
	dp2a.lo.u32.u32 	%r46, %r38, %r45, %r36;
	add.s32 	%r47, %r46, %r37;
	cvt.rn.f32.u32 	%f2, %r47;
	ld.const.u8 	%rs5, [G_Filter_Kernel+6];
	ld.shared.u8 	%rs6, [%r6+17];
	mul.wide.u16 	%r48, %rs6, %rs5;
	cvt.rn.f32.u32 	%f3, %r48;
	add.f32 	%f4, %f2, %f3;
	ld.const.u8 	%rs7, [G_Filter_Kernel+7];
	ld.shared.u8 	%rs8, [%r6+18];
	mul.wide.u16 	%r49, %rs8, %rs7;
	cvt.rn.f32.u32 	%f5, %r49;
	add.f32 	%f6, %f4, %f5;
	ld.const.u8 	%rs9, [G_Filter_Kernel+8];
	ld.shared.u8 	%rs10, [%r6+19];
	mul.wide.u16 	%r50, %rs10, %rs9;
	cvt.rn.f32.u32 	%f7, %r50;
	add.f32 	%f8, %f6, %f7;
	ld.const.u8 	%rs11, [G_Filter_Kernel+9];
	ld.shared.u8 	%rs12, [%r6+20];
	mul.wide.u16 	%r51, %rs12, %rs11;
	cvt.rn.f32.u32 	%f9, %r51;
	add.f32 	%f10, %f8, %f9;
	ld.const.u8 	%rs13, [G_Filter_Kernel+10];
	ld.shared.u8 	%rs14, [%r6+32];
	mul.wide.u16 	%r52, %rs14, %rs13;
	cvt.rn.f32.u32 	%f11, %r52;
	add.f32 	%f12, %f10, %f11;
	ld.const.u8 	%rs15, [G_Filter_Kernel+11];
	ld.shared.u8 	%rs16, [%r6+33];
	mul.wide.u16 	%r53, %rs16, %rs15;
	cvt.rn.f32.u32 	%f13, %r53;
	add.f32 	%f14, %f12, %f13;
	ld.const.u8 	%rs17, [G_Filter_Kernel+12];
	ld.shared.u8 	%rs18, [%r6+34];
	mul.wide.u16 	%r54, %rs18, %rs17;
	cvt.rn.f32.u32 	%f15, %r54;
	add.f32 	%f16, %f14, %f15;
	ld.const.u8 	%rs19, [G_Filter_Kernel+13];
	ld.shared.u8 	%rs20, [%r6+35];
	mul.wide.u16 	%r55, %rs20, %rs19;
	cvt.rn.f32.u32 	%f17, %r55;
	add.f32 	%f18, %f16, %f17;
	ld.const.u8 	%rs21, [G_Filter_Kernel+14];
	ld.shared.u8 	%rs22, [%r6+36];
	mul.wide.u16 	%r56, %rs22, %rs21;
	cvt.rn.f32.u32 	%f19, %r56;
	add.f32 	%f20, %f18, %f19;
	ld.const.u8 	%rs23, [G_Filter_Kernel+15];
	ld.shared.u8 	%rs24, [%r6+48];
	mul.wide.u16 	%r57, %rs24, %rs23;
	cvt.rn.f32.u32 	%f21, %r57;
	add.f32 	%f22, %f20, %f21;
	ld.const.u8 	%rs25, [G_Filter_Kernel+16];
	ld.shared.u8 	%rs26, [%r6+49];
	mul.wide.u16 	%r58, %rs26, %rs25;
	cvt.rn.f32.u32 	%f23, %r58;
	add.f32 	%f24, %f22, %f23;
	ld.const.u8 	%rs27, [G_Filter_Kernel+17];
	ld.shared.u8 	%rs28, [%r6+50];
	mul.wide.u16 	%r59, %rs28, %rs27;
	cvt.rn.f32.u32 	%f25, %r59;
	add.f32 	%f26, %f24, %f25;
	ld.const.u8 	%rs29, [G_Filter_Kernel+18];
	ld.shared.u8 	%rs30, [%r6+51];
	mul.wide.u16 	%r60, %rs30, %rs29;
	cvt.rn.f32.u32 	%f27, %r60;
	add.f32 	%f28, %f26, %f27;
	ld.const.u8 	%rs31, [G_Filter_Kernel+19];
	ld.shared.u8 	%rs32, [%r6+52];
	mul.wide.u16 	%r61, %rs32, %rs31;
	cvt.rn.f32.u32 	%f29, %r61;
	add.f32 	%f30, %f28, %f29;
	ld.const.u8 	%rs33, [G_Filter_Kernel+20];
	ld.shared.u8 	%rs34, [%r6+64];
	mul.wide.u16 	%r62, %rs34, %rs33;
	cvt.rn.f32.u32 	%f31, %r62;
	add.f32 	%f32, %f30, %f31;
	ld.const.u8 	%rs35, [G_Filter_Kernel+21];
	ld.shared.u8 	%rs36, [%r6+65];
	mul.wide.u16 	%r63, %rs36, %rs35;
	cvt.rn.f32.u32 	%f33, %r63;
	add.f32 	%f34, %f32, %f33;
	ld.const.u8 	%rs37, [G_Filter_Kernel+22];
	ld.shared.u8 	%rs38, [%r6+66];
	mul.wide.u16 	%r64, %rs38, %rs37;
	cvt.rn.f32.u32 	%f35, %r64;
	add.f32 	%f36, %f34, %f35;
	ld.const.u8 	%rs39, [G_Filter_Kernel+23];
	ld.shared.u8 	%rs40, [%r6+67];
	mul.wide.u16 	%r65, %rs40, %rs39;
	cvt.rn.f32.u32 	%f37, %r65;
	add.f32 	%f38, %f36, %f37;
	ld.const.u8 	%rs41, [G_Filter_Kernel+24];
	ld.shared.u8 	%rs42, [%r6+68];
	mul.wide.u16 	%r66, %rs42, %rs41;
	cvt.rn.f32.u32 	%f39, %r66;
	add.f32 	%f1, %f38, %f39;
	setp.ge.s32 	%p9, %r12, %r10;
	setp.ge.s32 	%p10, %r14, %r9;
	or.pred  	%p11, %p10, %p9;
	@%p11 bra 	$L__BB0_6;
	div.rn.f32 	%f40, %f1, 0f431F0000;
	mad.lo.s32 	%r67, %r9, %r12, %r14;
	cvta.to.global.u64 	%rd8, %rd2;
	mul.wide.s32 	%rd9, %r67, 4;
	add.s64 	%rd10, %rd8, %rd9;
	st.global.f32 	[%rd10], %f40;
$L__BB0_6:
	ret;

}
	// .globl	_Z22floatArrToUnsignedCharPfPhi
.visible .entry _Z22floatArrToUnsignedCharPfPhi(
	.param .u64 .ptr .align 1 _Z22floatArrToUnsignedCharPfPhi_param_0,
	.param .u64 .ptr .align 1 _Z22floatArrToUnsignedCharPfPhi_param_1,
	.param .u32 _Z22floatArrToUnsignedCharPfPhi_param_2
)
{
	.reg .pred 	%p<3>;
	.reg .b32 	%r<13>;
	.reg .b32 	%f<2>;
	.reg .b64 	%rd<9>;

	ld.param.u64 	%rd3, [_Z22floatArrToUnsignedCharPfPhi_param_0];
	ld.param.u64 	%rd4, [_Z22floatArrToUnsignedCharPfPhi_param_1];
	ld.param.u32 	%r5, [_Z22floatArrToUnsignedCharPfPhi_param_2];
	mov.u32 	%r6, %tid.x;
	mov.u32 	%r7, %ctaid.x;
	shl.b32 	%r8, %r7, 9;
	add.s32 	%r12, %r8, %r6;
	setp.ge.s32 	%p1, %r12, %r5;
	@%p1 bra 	$L__BB1_3;
	mov.u32 	%r9, %nctaid.x;
	mov.u32 	%r10, %ntid.x;
	mul.lo.s32 	%r2, %r10, %r9;
	cvta.to.global.u64 	%rd1, %rd3;
	cvta.to.global.u64 	%rd2, %rd4;
$L__BB1_2:
	cvt.s64.s32 	%rd5, %r12;
	mul.wide.s32 	%rd6, %r12, 4;
	add.s64 	%rd7, %rd1, %rd6;
	ld.global.f32 	%f1, [%rd7];
	cvt.rzi.u32.f32 	%r11, %f1;
	add.s64 	%rd8, %rd2, %rd5;
	st.global.u8 	[%rd8], %r11;
	add.s32 	%r12, %r12, %r2;
	setp.lt.s32 	%p2, %r12, %r5;
	@%p2 bra 	$L__BB1_2;
$L__BB1_3:
	ret;

}


// ===== COMPILED SASS (sm_100) =====

	.target	sm_100

	.elftype	@"ET_EXEC"


//--------------------- .note.nv.tkinfo           --------------------------
	.section	.note.nv.tkinfo,"",@"SHT_NOTE"
	.sectionflags	@"SHF_NOTE_NV_TKINFO"
	.tkinfo
        /*0018*/ 	.word	0x00000002
        /*0030*/ 	.string	""
        /*0030*/ 	.string	"ptxas"
        /*0030*/ 	.string	"Cuda compilation tools, release 13.0, V13.0.88"
        /*0030*/ 	.string	"Build cuda_13.0.r13.0/compiler.36424714_0"
        /*0030*/ 	.string	"-arch sm_100 -m 64 "



//--------------------- .note.nv.cuinfo           --------------------------
	.section	.note.nv.cuinfo,"",@"SHT_NOTE"
	.sectionflags	@"SHF_NOTE_NV_CUINFO"
        /*0018*/ 	.short	0x0002
        /*001a*/ 	.short	0x0064
        /*001c*/ 	.short	0x0082
	.zero		2


//--------------------- .nv.info                  --------------------------
	.section	.nv.info,"",@"SHT_CUDA_INFO"
	.align	4


	//----- nvinfo : EIATTR_REGCOUNT
	.align		4
        /*0000*/ 	.byte	0x04, 0x2f
        /*0002*/ 	.short	(.L_2 - .L_1)
	.align		4
.L_1:
        /*0004*/ 	.word	index@(_Z14gaussianFilterPhPfii)
        /*0008*/ 	.word	0x00000011


	//----- nvinfo : EIATTR_FRAME_SIZE
	.align		4
.L_2:
        /*000c*/ 	.byte	0x04, 0x11
        /*000e*/ 	.short	(.L_4 - .L_3)
	.align		4
.L_3:
        /*0010*/ 	.word	index@($__internal_0_$__cuda_sm3x_div_rn_noftz_f32_slowpath)
        /*0014*/ 	.word	0x00000000


	//----- nvinfo : EIATTR_FRAME_SIZE
	.align		4
.L_4:
        /*0018*/ 	.byte	0x04, 0x11
        /*001a*/ 	.short	(.L_6 - .L_5)
	.align		4
.L_5:
        /*001c*/ 	.word	index@(_Z14gaussianFilterPhPfii)
        /*0020*/ 	.word	0x00000000


	//----- nvinfo : EIATTR_REGCOUNT
	.align		4
.L_6:
        /*0024*/ 	.byte	0x04, 0x2f
        /*0026*/ 	.short	(.L_8 - .L_7)
	.align		4
.L_7:
        /*0028*/ 	.word	index@(_Z22floatArrToUnsignedCharPfPhi)
        /*002c*/ 	.word	0x0000000c


	//----- nvinfo : EIATTR_FRAME_SIZE
	.align		4
.L_8:
        /*0030*/ 	.byte	0x04, 0x11
        /*0032*/ 	.short	(.L_10 - .L_9)
	.align		4
.L_9:
        /*0034*/ 	.word	index@(_Z22floatArrToUnsignedCharPfPhi)
        /*0038*/ 	.word	0x00000000


	//----- nvinfo : EIATTR_MIN_STACK_SIZE
	.align		4
.L_10:
        /*003c*/ 	.byte	0x04, 0x12
        /*003e*/ 	.short	(.L_12 - .L_11)
	.align		4
.L_11:
        /*0040*/ 	.word	index@(_Z22floatArrToUnsignedCharPfPhi)
        /*0044*/ 	.word	0x00000000


	//----- nvinfo : EIATTR_MIN_STACK_SIZE
	.align		4
.L_12:
        /*0048*/ 	.byte	0x04, 0x12
        /*004a*/ 	.short	(.L_14 - .L_13)
	.align		4
.L_13:
        /*004c*/ 	.word	index@(_Z14gaussianFilterPhPfii)
        /*0050*/ 	.word	0x00000000
.L_14:


//--------------------- .nv.compat                --------------------------
	.section	.nv.compat,"",@"SHT_CUDA_COMPAT_INFO"
	.align	4
        /*0000*/ 	.byte	0x02, 0x09, 0x00, 0x00, 0x02, 0x02, 0x01, 0x00, 0x02, 0x05, 0x05, 0x00, 0x03, 0x07, 0x01, 0x01
        /*0010*/ 	.byte	0x02, 0x03, 0x00, 0x00, 0x02, 0x06, 0x01, 0x00, 0x04, 0x0b, 0x08, 0x00, 0x01, 0x00, 0x00, 0x00
        /*0020*/ 	.byte	0x00, 0x00, 0x00, 0x00


//--------------------- .nv.info._Z22floatArrToUnsignedCharPfPhi --------------------------
	.section	.nv.info._Z22floatArrToUnsignedCharPfPhi,"",@"SHT_CUDA_INFO"
	.sectionflags	@""
	.align	4


	//----- nvinfo : EIATTR_CUDA_API_VERSION
	.align		4
        /*0000*/ 	.byte	0x04, 0x37
        /*0002*/ 	.short	(.L_16 - .L_15)
.L_15:
        /*0004*/ 	.word	0x00000082


	//----- nvinfo : EIATTR_KPARAM_INFO
	.align		4
.L_16:
        /*0008*/ 	.byte	0x04, 0x17
        /*000a*/ 	.short	(.L_18 - .L_17)
.L_17:
        /*000c*/ 	.word	0x00000000
        /*0010*/ 	.short	0x0002
        /*0012*/ 	.short	0x0010
        /*0014*/ 	.byte	0x00, 0xf0, 0x11, 0x00


	//----- nvinfo : EIATTR_KPARAM_INFO
	.align		4
.L_18:
        /*0018*/ 	.byte	0x04, 0x17
        /*001a*/ 	.short	(.L_20 - .L_19)
.L_19:
        /*001c*/ 	.word	0x00000000
        /*0020*/ 	.short	0x0001
        /*0022*/ 	.short	0x0008
        /*0024*/ 	.byte	0x00, 0xf5, 0x21, 0x00


	//----- nvinfo : EIATTR_KPARAM_INFO
	.align		4
.L_20:
        /*0028*/ 	.byte	0x04, 0x17
        /*002a*/ 	.short	(.L_22 - .L_21)
.L_21:
        /*002c*/ 	.word	0x00000000
        /*0030*/ 	.short	0x0000
        /*0032*/ 	.short	0x0000
        /*0034*/ 	.byte	0x00, 0xf5, 0x21, 0x00


	//----- nvinfo : EIATTR_SPARSE_MMA_MASK
	.align		4
.L_22:
        /*0038*/ 	.byte	0x03, 0x50
        /*003a*/ 	.short	0x0000


	//----- nvinfo : EIATTR_MAXREG_COUNT
	.align		4
        /*003c*/ 	.byte	0x03, 0x1b
        /*003e*/ 	.short	0x00ff


	//----- nvinfo : EIATTR_MERCURY_ISA_VERSION
	.align		4
        /*0040*/ 	.byte	0x03, 0x5f
        /*0042*/ 	.short	0x0101


	//----- nvinfo : EIATTR_VRC_CTA_INIT_COUNT
	.align		4
        /*0044*/ 	.byte	0x02, 0x4a
	.zero		1
	.zero		1


	//----- nvinfo : EIATTR_EXIT_INSTR_OFFSETS
	.align		4
        /*0048*/ 	.byte	0x04, 0x1c
        /*004a*/ 	.short	(.L_24 - .L_23)


	//   ....[0]....
.L_23:
        /*004c*/ 	.word	0x00000060


	//   ....[1]....
        /*0050*/ 	.word	0x00000160


	//----- nvinfo : EIATTR_CRS_STACK_SIZE
	.align		4
.L_24:
        /*0054*/ 	.byte	0x04, 0x1e
        /*0056*/ 	.short	(.L_26 - .L_25)
.L_25:
        /*0058*/ 	.word	0x00000000


	//----- nvinfo : EIATTR_CBANK_PARAM_SIZE
	.align		4
.L_26:
        /*005c*/ 	.byte	0x03, 0x19
        /*005e*/ 	.short	0x0014


	//----- nvinfo : EIATTR_PARAM_CBANK
	.align		4
        /*0060*/ 	.byte	0x04, 0x0a
        /*0062*/ 	.short	(.L_28 - .L_27)
	.align		4
.L_27:
        /*0064*/ 	.word	index@(.nv.constant0._Z22floatArrToUnsignedCharPfPhi)
        /*0068*/ 	.short	0x0380
        /*006a*/ 	.short	0x0014


	//----- nvinfo : EIATTR_SW_WAR
	.align		4
.L_28:
        /*006c*/ 	.byte	0x04, 0x36
        /*006e*/ 	.short	(.L_30 - .L_29)
.L_29:
        /*0070*/ 	.word	0x00000008
.L_30:


//--------------------- .nv.info._Z14gaussianFilterPhPfii --------------------------
	.section	.nv.info._Z14gaussianFilterPhPfii,"",@"SHT_CUDA_INFO"
	.sectionflags	@""
	.align	4


	//----- nvinfo : EIATTR_CUDA_API_VERSION
	.align		4
        /*0000*/ 	.byte	0x04, 0x37
        /*0002*/ 	.short	(.L_32 - .L_31)
.L_31:
        /*0004*/ 	.word	0x00000082


	//----- nvinfo : EIATTR_KPARAM_INFO
	.align		4
.L_32:
        /*0008*/ 	.byte	0x04, 0x17
        /*000a*/ 	.short	(.L_34 - .L_33)
.L_33:
        /*000c*/ 	.word	0x00000000
        /*0010*/ 	.short	0x0003
        /*0012*/ 	.short	0x0014
        /*0014*/ 	.byte	0x00, 0xf0, 0x11, 0x00


	//----- nvinfo : EIATTR_KPARAM_INFO
	.align		4
.L_34:
        /*0018*/ 	.byte	0x04, 0x17
        /*001a*/ 	.short	(.L_36 - .L_35)
.L_35:
        /*001c*/ 	.word	0x00000000
        /*0020*/ 	.short	0x0002
        /*0022*/ 	.short	0x0010
        /*0024*/ 	.byte	0x00, 0xf0, 0x11, 0x00


	//----- nvinfo : EIATTR_KPARAM_INFO
	.align		4
.L_36:
        /*0028*/ 	.byte	0x04, 0x17
        /*002a*/ 	.short	(.L_38 - .L_37)
.L_37:
        /*002c*/ 	.word	0x00000000
        /*0030*/ 	.short	0x0001
        /*0032*/ 	.short	0x0008
        /*0034*/ 	.byte	0x00, 0xf5, 0x21, 0x00


	//----- nvinfo : EIATTR_KPARAM_INFO
	.align		4
.L_38:
        /*0038*/ 	.byte	0x04, 0x17
        /*003a*/ 	.short	(.L_40 - .L_39)
.L_39:
        /*003c*/ 	.word	0x00000000
        /*0040*/ 	.short	0x0000
        /*0042*/ 	.short	0x0000
        /*0044*/ 	.byte	0x00, 0xf5, 0x21, 0x00


	//----- nvinfo : EIATTR_SPARSE_MMA_MASK
	.align		4
.L_40:
        /*0048*/ 	.byte	0x03, 0x50
        /*004a*/ 	.short	0x0000


	//----- nvinfo : EIATTR_MAXREG_COUNT
	.align		4
        /*004c*/ 	.byte	0x03, 0x1b
        /*004e*/ 	.short	0x00ff


	//----- nvinfo : EIATTR_NUM_BARRIERS
	.align		4
        /*0050*/ 	.byte	0x02, 0x4c
        /*0052*/ 	.byte	0x01
	.zero		1


	//----- nvinfo : EIATTR_MERCURY_ISA_VERSION
	.align		4
        /*0054*/ 	.byte	0x03, 0x5f
        /*0056*/ 	.short	0x0101


	//----- nvinfo : EIATTR_VRC_CTA_INIT_COUNT
	.align		4
        /*0058*/ 	.byte	0x02, 0x4a
	.zero		1
	.zero		1


	//----- nvinfo : EIATTR_EXIT_INSTR_OFFSETS
	.align		4
        /*005c*/ 	.byte	0x04, 0x1c
        /*005e*/ 	.short	(.L_42 - .L_41)


	//   ....[0]....
.L_41:
        /*0060*/ 	.word	0x000001f0


	//   ....[1]....
        /*0064*/ 	.word	0x00000980


	//   ....[2]....
        /*0068*/ 	.word	0x00000b00


	//----- nvinfo : EIATTR_CRS_STACK_SIZE
	.align		4
.L_42:
        /*006c*/ 	.byte	0x04, 0x1e
        /*006e*/ 	.short	(.L_44 - .L_43)
.L_43:
        /*0070*/ 	.word	0x00000000


	//----- nvinfo : EIATTR_CBANK_PARAM_SIZE
	.align		4
.L_44:
        /*0074*/ 	.byte	0x03, 0x19
        /*0076*/ 	.short	0x0018


	//----- nvinfo : EIATTR_PARAM_CBANK
	.align		4
        /*0078*/ 	.byte	0x04, 0x0a
        /*007a*/ 	.short	(.L_46 - .L_45)
	.align		4
.L_45:
        /*007c*/ 	.word	index@(.nv.constant0._Z14gaussianFilterPhPfii)
        /*0080*/ 	.short	0x0380
        /*0082*/ 	.short	0x0018


	//----- nvinfo : EIATTR_SW_WAR
	.align		4
.L_46:
        /*0084*/ 	.byte	0x04, 0x36
        /*0086*/ 	.short	(.L_48 - .L_47)
.L_47:
        /*0088*/ 	.word	0x00000008
.L_48:


//--------------------- .nv.callgraph             --------------------------
	.section	.nv.callgraph,"",@"SHT_CUDA_CALLGRAPH"
	.align	4
	.sectionentsize	8
	.align		4
        /*0000*/ 	.word	0x00000000
	.align		4
        /*0004*/ 	.word	0xffffffff
	.align		4
        /*0008*/ 	.word	0x00000000
	.align		4
        /*000c*/ 	.word	0xfffffffe
	.align		4
        /*0010*/ 	.word	0x00000000
	.align		4
        /*0014*/ 	.word	0xfffffffd
	.align		4
        /*0018*/ 	.word	0x00000000
	.align		4
        /*001c*/ 	.word	0xfffffffc


//--------------------- .nv.constant3             --------------------------
	.section	.nv.constant3,"a",@progbits
.nv.constant3:
	.type		G_Filter_Kernel,@object
	.size		G_Filter_Kernel,(.L_0 - G_Filter_Kernel)
G_Filter_Kernel:
	.zero		25
.L_0:


//--------------------- .text._Z22floatArrToUnsignedCharPfPhi --------------------------
	.section	.text._Z22floatArrToUnsignedCharPfPhi,"ax",@progbits
	.align	128
        .global         _Z22floatArrToUnsignedCharPfPhi
        .type           _Z22floatArrToUnsignedCharPfPhi,@function
        .size           _Z22floatArrToUnsignedCharPfPhi,(.L_x_18 - _Z22floatArrToUnsignedCharPfPhi)
        .other          _Z22floatArrToUnsignedCharPfPhi,@"STO_CUDA_ENTRY STV_DEFAULT"
_Z22floatArrToUnsignedCharPfPhi:
.text._Z22floatArrToUnsignedCharPfPhi:
[----:B------:R-:W-:Y:S01]  /*0000*/  LDC R1, c[0x0][0x37c] ;  /* 0x0000df00ff017b82 */ /* 0x000fe20000000800 */
[----:B------:R-:W0:Y:S01]  /*0010*/  S2R R0, SR_TID.X ;  /* 0x0000000000007919 */ /* 0x000e220000002100 */
[----:B------:R-:W1:Y:S01]  /*0020*/  LDCU UR8, c[0x0][0x390] ;  /* 0x00007200ff0877ac */ /* 0x000e620008000800 */
[----:B------:R-:W0:Y:S02]  /*0030*/  S2R R3, SR_CTAID.X ;  /* 0x0000000000037919 */ /* 0x000e240000002500 */
[----:B0-----:R-:W-:-:S05]  /*0040*/  IMAD R0, R3, 0x200, R0 ;  /* 0x0000020003007824 */ /* 0x001fca00078e0200 */
[----:B-1----:R-:W-:-:S13]  /*0050*/  ISETP.GE.AND P0, PT, R0, UR8, PT ;  /* 0x0000000800007c0c */ /* 0x002fda000bf06270 */
[----:B------:R-:W-:Y:S05]  /*0060*/  @P0 EXIT ;  /* 0x000000000000094d */ /* 0x000fea0003800000 */
[----:B------:R-:W0:Y:S01]  /*0070*/  LDC.64 R6, c[0x0][0x380] ;  /* 0x0000e000ff067b82 */ /* 0x000e220000000a00 */
[----:B------:R-:W1:Y:S01]  /*0080*/  LDCU UR4, c[0x0][0x370] ;  /* 0x00006e00ff0477ac */ /* 0x000e620008000800 */
[----:B------:R-:W1:Y:S01]  /*0090*/  LDCU UR5, c[0x0][0x360] ;  /* 0x00006c00ff0577ac */ /* 0x000e620008000800 */
[----:B------:R-:W2:Y:S01]  /*00a0*/  LDCU.64 UR6, c[0x0][0x358] ;  /* 0x00006b00ff0677ac */ /* 0x000ea20008000a00 */
[----:B------:R-:W3:Y:S01]  /*00b0*/  LDCU.64 UR10, c[0x0][0x388] ;  /* 0x00007100ff0a77ac */ /* 0x000ee20008000a00 */
[----:B-1----:R-:W-:-:S12]  /*00c0*/  UIMAD UR4, UR4, UR5, URZ ;  /* 0x00000005040472a4 */ /* 0x002fd8000f8e02ff */
.L_x_0:
[----:B0-----:R-:W-:-:S06]  /*00d0*/  IMAD.WIDE R2, R0, 0x4, R6 ;  /* 0x0000000400027825 */ /* 0x001fcc00078e0206 */
[----:B--2---:R-:W2:Y:S01]  /*00e0*/  LDG.E R2, desc[UR6][R2.64] ;  /* 0x0000000602027981 */ /* 0x004ea2000c1e1900 */
[----:B-1-3--:R-:W-:-:S04]  /*00f0*/  IADD3 R4, P0, PT, R0, UR10, RZ ;  /* 0x0000000a00047c10 */ /* 0x00afc8000ff1e0ff */
[C---:B------:R-:W-:Y:S01]  /*0100*/  LEA.HI.X.SX32 R5, R0.reuse, UR11, 0x1, P0 ;  /* 0x0000000b00057c11 */ /* 0x040fe200080f0eff */
[----:B------:R-:W-:-:S05]  /*0110*/  VIADD R0, R0, UR4 ;  /* 0x0000000400007c36 */ /* 0x000fca0008000000 */
[----:B------:R-:W-:Y:S01]  /*0120*/  ISETP.GE.AND P0, PT, R0, UR8, PT ;  /* 0x0000000800007c0c */ /* 0x000fe2000bf06270 */
[----:B--2---:R-:W0:Y:S02]  /*0130*/  F2I.U32.TRUNC.NTZ R9, R2 ;  /* 0x0000000200097305 */ /* 0x004e24000020f000 */
[----:B0-----:R1:W-:Y:S10]  /*0140*/  STG.E.U8 desc[UR6][R4.64], R9 ;  /* 0x0000000904007986 */ /* 0x0013f4000c101106 */
[----:B------:R-:W-:Y:S05]  /*0150*/  @!P0 BRA `(.L_x_0) ;  /* 0xfffffffc00dc8947 */ /* 0x000fea000383ffff */
[----:B------:R-:W-:Y:S05]  /*0160*/  EXIT ;  /* 0x000000000000794d */ /* 0x000fea0003800000 */
.L_x_1:
[----:B------:R-:W-:-:S00]  /*0170*/  BRA `(.L_x_1) ;  /* 0xfffffffc00fc7947 */ /* 0x000fc0000383ffff */
[----:B------:R-:W-:-:S00]  /*0180*/  NOP ;  /* 0x0000000000007918 */ /* 0x000fc00000000000 */
[----:B------:R-:W-:-:S00]  /*0190*/  NOP ;  /* 0x0000000000007918 */ /* 0x000fc00000000000 */
[----:B------:R-:W-:-:S00]  /*01a0*/  NOP ;  /* 0x0000000000007918 */ /* 0x000fc00000000000 */
[----:B------:R-:W-:-:S00]  /*01b0*/  NOP ;  /* 0x0000000000007918 */ /* 0x000fc00000000000 */
[----:B------:R-:W-:-:S00]  /*01c0*/  NOP ;  /* 0x0000000000007918 */ /* 0x000fc00000000000 */
[----:B------:R-:W-:-:S00]  /*01d0*/  NOP ;  /* 0x0000000000007918 */ /* 0x000fc00000000000 */
[----:B------:R-:W-:-:S00]  /*01e0*/  NOP ;  /* 0x0000000000007918 */ /* 0x000fc00000000000 */
[----:B------:R-:W-:-:S00]  /*01f0*/  NOP ;  /* 0x0000000000007918 */ /* 0x000fc00000000000 */
.L_x_18:


//--------------------- .text._Z14gaussianFilterPhPfii --------------------------
	.section	.text._Z14gaussianFilterPhPfii,"ax",@progbits
	.align	128
        .global         _Z14gaussianFilterPhPfii
        .type           _Z14gaussianFilterPhPfii,@function
        .size           _Z14gaussianFilterPhPfii,(.L_x_17 - _Z14gaussianFilterPhPfii)
        .other          _Z14gaussianFilterPhPfii,@"STO_CUDA_ENTRY STV_DEFAULT"
_Z14gaussianFilterPhPfii:
.text._Z14gaussianFilterPhPfii:
[----:B------:R-:W-:Y:S01]  /*0000*/  LDC R1, c[0x0][0x37c] ;  /* 0x0000df00ff017b82 */ /* 0x000fe20000000800 */
[----:B------:R-:W0:Y:S01]  /*0010*/  S2R R8, SR_TID.Y ;  /* 0x0000000000087919 */ /* 0x000e220000002200 */
[----:B------:R-:W1:Y:S01]  /*0020*/  LDCU.64 UR16, c[0x0][0x390] ;  /* 0x00007200ff1077ac */ /* 0x000e620008000a00 */
[----:B------:R-:W0:Y:S01]  /*0030*/  S2R R3, SR_CTAID.Y ;  /* 0x0000000000037919 */ /* 0x000e220000002600 */
[----:B------:R-:W2:Y:S01]  /*0040*/  LDCU.64 UR14, c[0x0][0x358] ;  /* 0x00006b00ff0e77ac */ /* 0x000ea20008000a00 */
[----:B------:R-:W3:Y:S01]  /*0050*/  S2R R7, SR_TID.X ;  /* 0x0000000000077919 */ /* 0x000ee20000002100 */
[----:B------:R-:W3:Y:S01]  /*0060*/  S2R R4, SR_CTAID.X ;  /* 0x0000000000047919 */ /* 0x000ee20000002500 */
[----:B0-----:R-:W-:-:S04]  /*0070*/  IMAD R2, R3, 0xc, R8 ;  /* 0x0000000c03027824 */ /* 0x001fc800078e0208 */
[----:B------:R-:W-:Y:S02]  /*0080*/  VIADD R0, R2, 0xfffffffe ;  /* 0xfffffffe02007836 */ /* 0x000fe40000000000 */
[----:B---3--:R-:W-:-:S03]  /*0090*/  IMAD R3, R4, 0xc, R7 ;  /* 0x0000000c04037824 */ /* 0x008fc600078e0207 */
[----:B-1----:R-:W-:Y:S01]  /*00a0*/  ISETP.GE.AND P0, PT, R0, UR17, PT ;  /* 0x0000001100007c0c */ /* 0x002fe2000bf06270 */
[----:B------:R-:W-:-:S03]  /*00b0*/  VIADD R4, R3, 0xfffffffe ;  /* 0xfffffffe03047836 */ /* 0x000fc60000000000 */
[----:B------:R-:W-:-:S04]  /*00c0*/  ISETP.LT.U32.OR P0, PT, R2, 0x2, P0 ;  /* 0x000000020200780c */ /* 0x000fc80000701470 */
[----:B------:R-:W-:-:S04]  /*00d0*/  ISETP.LT.OR P0, PT, R3, 0x2, P0 ;  /* 0x000000020300780c */ /* 0x000fc80000701670 */
[----:B------:R-:W-:-:S13]  /*00e0*/  ISETP.GE.OR P0, PT, R4, UR16, P0 ;  /* 0x0000001004007c0c */ /* 0x000fda0008706670 */
[----:B------:R-:W0:Y:S01]  /*00f0*/  @!P0 LDC.64 R4, c[0x0][0x380] ;  /* 0x0000e000ff048b82 */ /* 0x000e220000000a00 */
[----:B------:R-:W-:-:S05]  /*0100*/  @!P0 IMAD R0, R0, UR16, RZ ;  /* 0x0000001000008c24 */ /* 0x000fca000f8e02ff */
[----:B0-----:R-:W-:Y:S02]  /*0110*/  @!P0 IADD3 R4, P1, P2, R0, R4, R3 ;  /* 0x0000000400048210 */ /* 0x001fe40007a3e003 */
[----:B------:R-:W-:-:S04]  /*0120*/  @!P0 SHF.R.S32.HI R0, RZ, 0x1f, R0 ;  /* 0x0000001fff008819 */ /* 0x000fc80000011400 */
[----:B------:R-:W-:-:S06]  /*0130*/  @!P0 IADD3.X R5, PT, PT, R0, R5, RZ, P1, P2 ;  /* 0x0000000500058210 */ /* 0x000fcc0000fe44ff */
[----:B--2---:R-:W2:Y:S01]  /*0140*/  @!P0 LDG.E.U8 R5, desc[UR14][R4.64+-0x2] ;  /* 0xfffffe0e04058981 */ /* 0x004ea2000c1e1100 */
[----:B------:R-:W0:Y:S01]  /*0150*/  S2UR UR5, SR_CgaCtaId ;  /* 0x00000000000579c3 */ /* 0x000e220000008800 */
[----:B------:R-:W-:Y:S01]  /*0160*/  UMOV UR4, 0x400 ;  /* 0x0000040000047882 */ /* 0x000fe20000000000 */
[----:B------:R-:W-:-:S04]  /*0170*/  VIMNMX.U32 R6, PT, PT, R7, R8, !PT ;  /* 0x0000000807067248 */ /* 0x000fc80007fe0000 */
[----:B------:R-:W-:Y:S01]  /*0180*/  ISETP.GT.U32.AND P1, PT, R6, 0xb, PT ;  /* 0x0000000b0600780c */ /* 0x000fe20003f24070 */
[----:B0-----:R-:W-:-:S06]  /*0190*/  ULEA UR4, UR5, UR4, 0x18 ;  /* 0x0000000405047291 */ /* 0x001fcc000f8ec0ff */
[----:B------:R-:W-:-:S05]  /*01a0*/  LEA R0, R8, UR4, 0x4 ;  /* 0x0000000408007c11 */ /* 0x000fca000f8e20ff */
[----:B------:R-:W-:-:S05]  /*01b0*/  IMAD.IADD R0, R0, 0x1, R7 ;  /* 0x0000000100007824 */ /* 0x000fca00078e0207 */
[----:B--2---:R0:W-:Y:S04]  /*01c0*/  @!P0 STS.U8 [R0], R5 ;  /* 0x0000000500008388 */ /* 0x0041e80000000000 */
[----:B------:R0:W-:Y:S01]  /*01d0*/  @P0 STS.U8 [R0], RZ ;  /* 0x000000ff00000388 */ /* 0x0001e20000000000 */
[----:B------:R-:W-:Y:S06]  /*01e0*/  BAR.SYNC.DEFER_BLOCKING 0x0 ;  /* 0x0000000000007b1d */ /* 0x000fec0000010000 */
[----:B------:R-:W-:Y:S05]  /*01f0*/  @P1 EXIT ;  /* 0x000000000000194d */ /* 0x000fea0003800000 */
[----:B------:R-:W-:Y:S01]  /*0200*/  LDS.U8 R6, [R0+0x3] ;  /* 0x0000030000067984 */ /* 0x000fe20000000000 */
[----:B------:R-:W1:Y:S01]  /*0210*/  LDCU.64 UR12, c[0x3][URZ] ;  /* 0x00c00000ff0c77ac */ /* 0x000e620008000a00 */
[----:B------:R-:W-:Y:S02]  /*0220*/  ISETP.GE.AND P0, PT, R2, UR17, PT ;  /* 0x0000001102007c0c */ /* 0x000fe4000bf06270 */
[----:B------:R-:W2:Y:S01]  /*0230*/  LDS.U8 R7, [R0+0x2] ;  /* 0x0000020000077984 */ /* 0x000ea20000000000 */
[----:B------:R-:W3:Y:S01]  /*0240*/  LDCU.U8 UR4, c[0x3][0x3] ;  /* 0x00c00060ff0477ac */ /* 0x000ee20008000000 */
[----:B------:R-:W-:Y:S02]  /*0250*/  ISETP.GE.OR P0, PT, R3, UR16, P0 ;  /* 0x0000001003007c0c */ /* 0x000fe40008706670 */
[----:B------:R-:W-:Y:S01]  /*0260*/  LDS.U8 R8, [R0+0x1] ;  /* 0x0000010000087984 */ /* 0x000fe20000000000 */
[----:B------:R-:W3:Y:S03]  /*0270*/  LDCU.U8 UR5, c[0x3][0x2] ;  /* 0x00c00040ff0577ac */ /* 0x000ee60008000000 */
[----:B------:R-:W4:Y:S01]  /*0280*/  LDS.U8 R9, [R0] ;  /* 0x0000000000097984 */ /* 0x000f220000000000 */
[----:B------:R-:W5:Y:S03]  /*0290*/  LDCU.U8 UR6, c[0x3][0x1] ;  /* 0x00c00020ff0677ac */ /* 0x000f660008000000 */
[----:B------:R-:W-:Y:S01]  /*02a0*/  LDS.U8 R10, [R0+0x4] ;  /* 0x00000400000a7984 */ /* 0x000fe20000000000 */
[----:B------:R-:W5:Y:S03]  /*02b0*/  LDCU.U8 UR8, c[0x3][0x5] ;  /* 0x00c000a0ff0877ac */ /* 0x000f660008000000 */
[----:B------:R-:W4:Y:S01]  /*02c0*/  LDS.U8 R11, [R0+0x10] ;  /* 0x00001000000b7984 */ /* 0x000f220000000000 */
[----:B-1----:R-:W-:-:S02]  /*02d0*/  ULOP3.LUT UR7, UR12, 0xff, URZ, 0xc0, !UPT ;  /* 0x000000ff0c077892 */ /* 0x002fc4000f8ec0ff */
[----:B------:R-:W-:Y:S01]  /*02e0*/  ULOP3.LUT UR9, UR13, 0xff, URZ, 0xc0, !UPT ;  /* 0x000000ff0d097892 */ /* 0x000fe2000f8ec0ff */
[----:B------:R-:W1:Y:S01]  /*02f0*/  LDS.U8 R12, [R0+0x11] ;  /* 0x00001100000c7984 */ /* 0x000e620000000000 */
[----:B------:R-:W1:Y:S03]  /*0300*/  LDCU.U8 UR11, c[0x3][0x6] ;  /* 0x00c000c0ff0b77ac */ /* 0x000e660008000000 */
[----:B------:R-:W1:Y:S01]  /*0310*/  LDS.U8 R13, [R0+0x12] ;  /* 0x00001200000d7984 */ /* 0x000e620000000000 */
[----:B------:R-:W-:Y:S02]  /*0320*/  UPRMT UR10, UR10, 0x3340, UR10 ;  /* 0x000033400a0a7896 */ /* 0x000fe4000800000a */
[----:B---3--:R-:W-:Y:S01]  /*0330*/  UPRMT UR4, UR5, 0x3340, UR4 ;  /* 0x0000334005047896 */ /* 0x008fe20008000004 */
[----:B0-----:R-:W0:Y:S01]  /*0340*/  LDS.U8 R5, [R0+0x13] ;  /* 0x0000130000057984 */ /* 0x001e220000000000 */
[----:B-----5:R-:W-:-:S02]  /*0350*/  UPRMT UR6, UR7, 0x3340, UR6 ;  /* 0x0000334007067896 */ /* 0x020fc40008000006 */
[----:B------:R-:W-:Y:S01]  /*0360*/  UPRMT UR8, UR9, 0x3340, UR8 ;  /* 0x0000334009087896 */ /* 0x000fe20008000008 */
[----:B------:R-:W3:Y:S01]  /*0370*/  LDS.U8 R4, [R0+0x14] ;  /* 0x0000140000047984 */ /* 0x000ee20000000000 */
[----:B------:R-:W-:Y:S02]  /*0380*/  UPRMT UR4, UR6, 0x5410, UR4 ;  /* 0x0000541006047896 */ /* 0x000fe40008000004 */
[----:B------:R-:W-:Y:S01]  /*0390*/  UPRMT UR8, UR8, 0x5410, UR10 ;  /* 0x0000541008087896 */ /* 0x000fe2000800000a */
[----:B------:R-:W5:Y:S01]  /*03a0*/  LDCU.U8 UR12, c[0x3][0x7] ;  /* 0x00c000e0ff0c77ac */ /* 0x000f620008000000 */
[----:B--2---:R-:W-:Y:S01]  /*03b0*/  PRMT R7, R7, 0x3340, R6 ;  /* 0x0000334007077816 */ /* 0x004fe20000000006 */
[----:B------:R-:W0:Y:S01]  /*03c0*/  LDCU.U8 UR5, c[0x3][0x8] ;  /* 0x00c00100ff0577ac */ /* 0x000e220008000000 */
[----:B------:R-:W2:Y:S01]  /*03d0*/  LDS.U8 R6, [R0+0x20] ;  /* 0x0000200000067984 */ /* 0x000ea20000000000 */
[----:B------:R-:W2:Y:S01]  /*03e0*/  LDCU.U8 UR6, c[0x3][0xa] ;  /* 0x00c00140ff0677ac */ /* 0x000ea20008000000 */
[----:B----4-:R-:W-:Y:S01]  /*03f0*/  PRMT R8, R9, 0x3340, R8 ;  /* 0x0000334009087816 */ /* 0x010fe20000000008 */
[----:B------:R-:W4:Y:S03]  /*0400*/  LDCU.U8 UR7, c[0x3][0x14] ;  /* 0x00c00280ff0777ac */ /* 0x000f260008000000 */
[----:B------:R-:W-:-:S02]  /*0410*/  PRMT R8, R8, 0x5410, R7 ;  /* 0x0000541008087816 */ /* 0x000fc40000000007 */
[----:B------:R-:W4:Y:S01]  /*0420*/  LDS.U8 R7, [R0+0x21] ;  /* 0x0000210000077984 */ /* 0x000f220000000000 */
[----:B------:R-:W-:Y:S02]  /*0430*/  PRMT R10, R10, 0x5410, R11 ;  /* 0x000054100a0a7816 */ /* 0x000fe4000000000b */
[----:B------:R-:W-:Y:S01]  /*0440*/  IDP.4A.U8.U8 R9, R8, UR4, RZ ;  /* 0x0000000408097c26 */ /* 0x000fe200080000ff */
[----:B------:R-:W3:Y:S01]  /*0450*/  LDCU.U8 UR4, c[0x3][0x9] ;  /* 0x00c00120ff0477ac */ /* 0x000ee20008000000 */
[----:B------:R-:W4:Y:S01]  /*0460*/  LDS.U8 R8, [R0+0x22] ;  /* 0x0000220000087984 */ /* 0x000f220000000000 */
[----:B-1----:R-:W-:Y:S02]  /*0470*/  IMAD R12, R12, UR11, RZ ;  /* 0x0000000b0c0c7c24 */ /* 0x002fe4000f8e02ff */
[----:B------:R-:W-:Y:S01]  /*0480*/  IDP.2A.LO.U16.U8 R10, R10, UR8, RZ ;  /* 0x000000080a0a7c26 */ /* 0x000fe200080010ff */
[----:B------:R-:W1:Y:S01]  /*0490*/  LDCU.U8 UR8, c[0x3][0x17] ;  /* 0x00c002e0ff0877ac */ /* 0x000e620008000000 */
[----:B-----5:R-:W-:Y:S01]  /*04a0*/  IMAD R13, R13, UR12, RZ ;  /* 0x0000000c0d0d7c24 */ /* 0x020fe2000f8e02ff */
[----:B------:R-:W-:-:S02]  /*04b0*/  I2FP.F32.U32 R11, R12 ;  /* 0x0000000c000b7245 */ /* 0x000fc40000201000 */
[----:B------:R-:W-:Y:S01]  /*04c0*/  IADD3 R9, PT, PT, R9, R10, RZ ;  /* 0x0000000a09097210 */ /* 0x000fe20007ffe0ff */
[----:B0-----:R-:W-:Y:S01]  /*04d0*/  IMAD R5, R5, UR5, RZ ;  /* 0x0000000505057c24 */ /* 0x001fe2000f8e02ff */
[----:B------:R-:W-:Y:S01]  /*04e0*/  I2FP.F32.U32 R12, R13 ;  /* 0x0000000d000c7245 */ /* 0x000fe20000201000 */
[----:B------:R-:W4:Y:S01]  /*04f0*/  LDCU.U8 UR5, c[0x3][0xb] ;  /* 0x00c00160ff0577ac */ /* 0x000f220008000000 */
[----:B------:R-:W-:Y:S02]  /*0500*/  I2FP.F32.U32 R10, R9 ;  /* 0x00000009000a7245 */ /* 0x000fe40000201000 */
[----:B------:R-:W0:Y:S03]  /*0510*/  LDS.U8 R9, [R0+0x23] ;  /* 0x0000230000097984 */ /* 0x000e260000000000 */
[----:B------:R-:W-:Y:S01]  /*0520*/  FADD R11, R10, R11 ;  /* 0x0000000b0a0b7221 */ /* 0x000fe20000000000 */
[----:B---3--:R-:W-:Y:S01]  /*0530*/  IMAD R13, R4, UR4, RZ ;  /* 0x00000004040d7c24 */ /* 0x008fe2000f8e02ff */
[----:B------:R-:W3:Y:S01]  /*0540*/  LDS.U8 R10, [R0+0x24] ;  /* 0x00002400000a7984 */ /* 0x000ee20000000000 */
[----:B------:R-:W5:Y:S01]  /*0550*/  LDCU.U8 UR4, c[0x3][0xc] ;  /* 0x00c00180ff0477ac */ /* 0x000f620008000000 */
[----:B------:R-:W-:Y:S01]  /*0560*/  FADD R11, R11, R12 ;  /* 0x0000000c0b0b7221 */ /* 0x000fe20000000000 */
[----:B------:R-:W-:Y:S01]  /*0570*/  I2FP.F32.U32 R12, R5 ;  /* 0x00000005000c7245 */ /* 0x000fe20000201000 */
[----:B------:R-:W-:Y:S01]  /*0580*/  LDS.U8 R4, [R0+0x31] ;  /* 0x0000310000047984 */ /* 0x000fe20000000000 */
[----:B--2---:R-:W-:Y:S01]  /*0590*/  IMAD R6, R6, UR6, RZ ;  /* 0x0000000606067c24 */ /* 0x004fe2000f8e02ff */
[----:B------:R-:W0:Y:S02]  /*05a0*/  LDCU.U8 UR6, c[0x3][0xd] ;  /* 0x00c001a0ff0677ac */ /* 0x000e240008000000 */
[----:B------:R-:W2:Y:S01]  /*05b0*/  LDS.U8 R5, [R0+0x30] ;  /* 0x0000300000057984 */ /* 0x000ea20000000000 */
[----:B------:R-:W-:Y:S01]  /*05c0*/  FADD R11, R11, R12 ;  /* 0x0000000c0b0b7221 */ /* 0x000fe20000000000 */
[----:B------:R-:W-:-:S05]  /*05d0*/  I2FP.F32.U32 R12, R13 ;  /* 0x0000000d000c7245 */ /* 0x000fca0000201000 */
[----:B------:R-:W-:Y:S01]  /*05e0*/  FADD R11, R11, R12 ;  /* 0x0000000c0b0b7221 */ /* 0x000fe20000000000 */
[----:B------:R-:W-:Y:S01]  /*05f0*/  I2FP.F32.U32 R12, R6 ;  /* 0x00000006000c7245 */ /* 0x000fe20000201000 */
[----:B----4-:R-:W-:Y:S01]  /*0600*/  IMAD R13, R7, UR5, RZ ;  /* 0x00000005070d7c24 */ /* 0x010fe2000f8e02ff */
[----:B------:R-:W3:Y:S01]  /*0610*/  LDCU.U8 UR5, c[0x3][0xe] ;  /* 0x00c001c0ff0577ac */ /* 0x000ee20008000000 */
[----:B------:R-:W4:Y:S02]  /*0620*/  LDS.U8 R6, [R0+0x32] ;  /* 0x0000320000067984 */ /* 0x000f240000000000 */
[----:B------:R-:W-:Y:S01]  /*0630*/  FADD R11, R11, R12 ;  /* 0x0000000c0b0b7221 */ /* 0x000fe20000000000 */
[----:B------:R-:W-:Y:S01]  /*0640*/  I2FP.F32.U32 R12, R13 ;  /* 0x0000000d000c7245 */ /* 0x000fe20000201000 */
[----:B-----5:R-:W-:Y:S01]  /*0650*/  IMAD R8, R8, UR4, RZ ;  /* 0x0000000408087c24 */ /* 0x020fe2000f8e02ff */
[----:B------:R-:W5:Y:S01]  /*0660*/  LDS.U8 R7, [R0+0x33] ;  /* 0x0000330000077984 */ /* 0x000f620000000000 */
[----:B------:R-:W2:Y:S02]  /*0670*/  LDCU.U8 UR4, c[0x3][0xf] ;  /* 0x00c001e0ff0477ac */ /* 0x000ea40008000000 */
[----:B------:R-:W-:Y:S01]  /*0680*/  FADD R11, R11, R12 ;  /* 0x0000000c0b0b7221 */ /* 0x000fe20000000000 */
[----:B------:R-:W-:-:S02]  /*0690*/  I2FP.F32.U32 R12, R8 ;  /* 0x00000008000c7245 */ /* 0x000fc40000201000 */
[----:B------:R-:W1:Y:S03]  /*06a0*/  LDS.U8 R8, [R0+0x34] ;  /* 0x0000340000087984 */ /* 0x000e660000000000 */
[----:B------:R-:W-:Y:S01]  /*06b0*/  FADD R11, R11, R12 ;  /* 0x0000000c0b0b7221 */ /* 0x000fe20000000000 */
[----:B0-----:R-:W-:Y:S01]  /*06c0*/  IMAD R13, R9, UR6, RZ ;  /* 0x00000006090d7c24 */ /* 0x001fe2000f8e02ff */
[----:B------:R-:W0:Y:S01]  /*06d0*/  LDCU.U8 UR6, c[0x3][0x10] ;  /* 0x00c00200ff0677ac */ /* 0x000e220008000000 */
[----:B------:R-:W1:Y:S03]  /*06e0*/  LDS.U8 R9, [R0+0x40] ;  /* 0x0000400000097984 */ /* 0x000e660000000000 */
[----:B------:R-:W-:Y:S01]  /*06f0*/  I2FP.F32.U32 R12, R13 ;  /* 0x0000000d000c7245 */ /* 0x000fe20000201000 */
[----:B---3--:R-:W-:Y:S01]  /*0700*/  IMAD R10, R10, UR5, RZ ;  /* 0x000000050a0a7c24 */ /* 0x008fe2000f8e02ff */
[----:B------:R-:W4:Y:S03]  /*0710*/  LDCU.U8 UR5, c[0x3][0x11] ;  /* 0x00c00220ff0577ac */ /* 0x000f260008000000 */
[----:B------:R-:W-:Y:S01]  /*0720*/  FADD R11, R11, R12 ;  /* 0x0000000c0b0b7221 */ /* 0x000fe20000000000 */
[----:B------:R-:W-:-:S02]  /*0730*/  I2FP.F32.U32 R12, R10 ;  /* 0x0000000a000c7245 */ /* 0x000fc40000201000 */
[----:B------:R-:W3:Y:S01]  /*0740*/  LDS.U8 R10, [R0+0x41] ;  /* 0x00004100000a7984 */ /* 0x000ee20000000000 */
[----:B--2---:R-:W-:Y:S01]  /*0750*/  IMAD R13, R5, UR4, RZ ;  /* 0x00000004050d7c24 */ /* 0x004fe2000f8e02ff */
[----:B------:R-:W5:Y:S01]  /*0760*/  LDCU.U8 UR4, c[0x3][0x12] ;  /* 0x00c00240ff0477ac */ /* 0x000f620008000000 */
[----:B------:R-:W-:Y:S01]  /*0770*/  FADD R12, R11, R12 ;  /* 0x0000000c0b0c7221 */ /* 0x000fe20000000000 */
[----:B------:R-:W2:Y:S01]  /*0780*/  LDS.U8 R5, [R0+0x43] ;  /* 0x0000430000057984 */ /* 0x000ea20000000000 */
[----:B0-----:R-:W-:Y:S01]  /*0790*/  IMAD R14, R4, UR6, RZ ;  /* 0x00000006040e7c24 */ /* 0x001fe2000f8e02ff */
[----:B------:R-:W1:Y:S02]  /*07a0*/  LDCU.U8 UR6, c[0x3][0x13] ;  /* 0x00c00260ff0677ac */ /* 0x000e640008000000 */
[----:B------:R-:W0:Y:S01]  /*07b0*/  LDS.U8 R11, [R0+0x42] ;  /* 0x00004200000b7984 */ /* 0x000e220000000000 */
[----:B------:R-:W-:-:S03]  /*07c0*/  I2FP.F32.U32 R13, R13 ;  /* 0x0000000d000d7245 */ /* 0x000fc60000201000 */
[----:B------:R1:W0:Y:S01]  /*07d0*/  LDS.U8 R4, [R0+0x44] ;  /* 0x0000440000047984 */ /* 0x0002220000000000 */
[----:B----4-:R-:W-:Y:S02]  /*07e0*/  IMAD R6, R6, UR5, RZ ;  /* 0x0000000506067c24 */ /* 0x010fe4000f8e02ff */
[----:B------:R-:W-:Y:S01]  /*07f0*/  FADD R12, R12, R13 ;  /* 0x0000000d0c0c7221 */ /* 0x000fe20000000000 */
[----:B------:R-:W-:Y:S01]  /*0800*/  I2FP.F32.U32 R13, R14 ;  /* 0x0000000e000d7245 */ /* 0x000fe20000201000 */
[----:B------:R-:W3:Y:S04]  /*0810*/  LDCU.U8 UR5, c[0x3][0x15] ;  /* 0x00c002a0ff0577ac */ /* 0x000ee80008000000 */
[----:B------:R-:W-:Y:S01]  /*0820*/  FADD R12, R12, R13 ;  /* 0x0000000d0c0c7221 */ /* 0x000fe20000000000 */
[----:B-----5:R-:W-:Y:S01]  /*0830*/  IMAD R7, R7, UR4, RZ ;  /* 0x0000000407077c24 */ /* 0x020fe2000f8e02ff */
[----:B------:R-:W-:Y:S01]  /*0840*/  I2FP.F32.U32 R13, R6 ;  /* 0x00000006000d7245 */ /* 0x000fe20000201000 */
[----:B------:R-:W0:Y:S01]  /*0850*/  LDCU.U8 UR4, c[0x3][0x16] ;  /* 0x00c002c0ff0477ac */ /* 0x000e220008000000 */
[----:B-1----:R-:W-:-:S02]  /*0860*/  IMAD R8, R8, UR6, RZ ;  /* 0x0000000608087c24 */ /* 0x002fc4000f8e02ff */
[----:B------:R-:W-:Y:S01]  /*0870*/  I2FP.F32.U32 R7, R7 ;  /* 0x0000000700077245 */ /* 0x000fe20000201000 */
[----:B------:R-:W1:Y:S01]  /*0880*/  LDCU.U8 UR6, c[0x3][0x18] ;  /* 0x00c00300ff0677ac */ /* 0x000e620008000000 */
[----:B------:R-:W-:Y:S01]  /*0890*/  FADD R12, R12, R13 ;  /* 0x0000000d0c0c7221 */ /* 0x000fe20000000000 */
[----:B------:R-:W-:Y:S01]  /*08a0*/  IMAD R9, R9, UR7, RZ ;  /* 0x0000000709097c24 */ /* 0x000fe2000f8e02ff */
[----:B------:R-:W-:Y:S02]  /*08b0*/  I2FP.F32.U32 R8, R8 ;  /* 0x0000000800087245 */ /* 0x000fe40000201000 */
[----:B------:R-:W-:Y:S02]  /*08c0*/  FADD R7, R12, R7 ;  /* 0x000000070c077221 */ /* 0x000fe40000000000 */
[----:B------:R-:W-:Y:S02]  /*08d0*/  I2FP.F32.U32 R0, R9 ;  /* 0x0000000900007245 */ /* 0x000fe40000201000 */
[----:B------:R-:W-:Y:S01]  /*08e0*/  FADD R7, R7, R8 ;  /* 0x0000000807077221 */ /* 0x000fe20000000000 */
[----:B---3--:R-:W-:-:S03]  /*08f0*/  IMAD R10, R10, UR5, RZ ;  /* 0x000000050a0a7c24 */ /* 0x008fc6000f8e02ff */
[----:B------:R-:W-:Y:S01]  /*0900*/  FADD R0, R7, R0 ;  /* 0x0000000007007221 */ /* 0x000fe20000000000 */
[----:B--2---:R-:W-:Y:S01]  /*0910*/  IMAD R5, R5, UR8, RZ ;  /* 0x0000000805057c24 */ /* 0x004fe2000f8e02ff */
[----:B------:R-:W-:Y:S01]  /*0920*/  I2FP.F32.U32 R7, R10 ;  /* 0x0000000a00077245 */ /* 0x000fe20000201000 */
[----:B0-----:R-:W-:-:S03]  /*0930*/  IMAD R11, R11, UR4, RZ ;  /* 0x000000040b0b7c24 */ /* 0x001fc6000f8e02ff */
[----:B------:R-:W-:Y:S01]  /*0940*/  I2FP.F32.U32 R5, R5 ;  /* 0x0000000500057245 */ /* 0x000fe20000201000 */
[----:B------:R-:W-:Y:S01]  /*0950*/  FADD R0, R0, R7 ;  /* 0x0000000700007221 */ /* 0x000fe20000000000 */
[----:B-1----:R-:W-:Y:S01]  /*0960*/  IMAD R4, R4, UR6, RZ ;  /* 0x0000000604047c24 */ /* 0x002fe2000f8e02ff */
[----:B------:R-:W-:Y:S01]  /*0970*/  I2FP.F32.U32 R11, R11 ;  /* 0x0000000b000b7245 */ /* 0x000fe20000201000 */
[----:B------:R-:W-:Y:S06]  /*0980*/  @P0 EXIT ;  /* 0x000000000000094d */ /* 0x000fec0003800000 */
[----:B------:R-:W-:Y:S01]  /*0990*/  FADD R0, R0, R11 ;  /* 0x0000000b00007221 */ /* 0x000fe20000000000 */
[----:B------:R-:W-:Y:S01]  /*09a0*/  I2FP.F32.U32 R7, R4 ;  /* 0x0000000400077245 */ /* 0x000fe20000201000 */
[----:B------:R-:W-:Y:S01]  /*09b0*/  IMAD.MOV.U32 R9, RZ, RZ, 0x3bce168a ;  /* 0x3bce168aff097424 */ /* 0x000fe200078e00ff */
[----:B------:R-:W-:Y:S01]  /*09c0*/  BSSY.RECONVERGENT B1, `(.L_x_2) ;  /* 0x000000e000017945 */ /* 0x000fe20003800200 */
[----:B------:R-:W-:Y:S01]  /*09d0*/  FADD R0, R0, R5 ;  /* 0x0000000500007221 */ /* 0x000fe20000000000 */
[----:B------:R-:W-:-:S03]  /*09e0*/  IMAD.MOV.U32 R6, RZ, RZ, 0x431f0000 ;  /* 0x431f0000ff067424 */ /* 0x000fc600078e00ff */
[----:B------:R-:W-:Y:S01]  /*09f0*/  FADD R0, R0, R7 ;  /* 0x0000000700007221 */ /* 0x000fe20000000000 */
[----:B------:R-:W-:-:S03]  /*0a00*/  FFMA R4, R9, -R6, 1 ;  /* 0x3f80000009047423 */ /* 0x000fc60000000806 */
[----:B------:R-:W0:Y:S01]  /*0a10*/  FCHK P0, R0, 159 ;  /* 0x431f000000007902 */ /* 0x000e220000000000 */
[----:B------:R-:W-:-:S04]  /*0a20*/  FFMA R5, R4, R9, 0.0062893079593777656555 ;  /* 0x3bce168a04057423 */ /* 0x000fc80000000009 */
[----:B------:R-:W-:-:S04]  /*0a30*/  FFMA R4, R0, R5, RZ ;  /* 0x0000000500047223 */ /* 0x000fc800000000ff */
[----:B------:R-:W-:-:S04]  /*0a40*/  FFMA R6, R4, -159, R0 ;  /* 0xc31f000004067823 */ /* 0x000fc80000000000 */
[----:B------:R-:W-:Y:S01]  /*0a50*/  FFMA R7, R5, R6, R4 ;  /* 0x0000000605077223 */ /* 0x000fe20000000004 */
[----:B0-----:R-:W-:Y:S06]  /*0a60*/  @!P0 BRA `(.L_x_3) ;  /* 0x00000000000c8947 */ /* 0x001fec0003800000 */
[----:B------:R-:W-:-:S07]  /*0a70*/  MOV R4, 0xa90 ;  /* 0x00000a9000047802 */ /* 0x000fce0000000f00 */
[----:B------:R-:W-:Y:S05]  /*0a80*/  CALL.REL.NOINC `($__internal_0_$__cuda_sm3x_div_rn_noftz_f32_slowpath) ;  /* 0x0000000000207944 */ /* 0x000fea0003c00000 */
[----:B------:R-:W-:-:S07]  /*0a90*/  IMAD.MOV.U32 R7, RZ, RZ, R6 ;  /* 0x000000ffff077224 */ /* 0x000fce00078e0006 */
.L_x_3:
[----:B------:R-:W-:Y:S05]  /*0aa0*/  BSYNC.RECONVERGENT B1 ;  /* 0x0000000000017941 */ /* 0x000fea0003800200 */
.L_x_2:
[----:B------:R-:W0:Y:S01]  /*0ab0*/  LDC.64 R4, c[0x0][0x388] ;  /* 0x0000e200ff047b82 */ /* 0x000e220000000a00 */
[----:B------:R-:W1:Y:S02]  /*0ac0*/  LDCU UR4, c[0x0][0x390] ;  /* 0x00007200ff0477ac */ /* 0x000e640008000800 */
[----:B-1----:R-:W-:-:S04]  /*0ad0*/  IMAD R3, R2, UR4, R3 ;  /* 0x0000000402037c24 */ /* 0x002fc8000f8e0203 */
[----:B0-----:R-:W-:-:S05]  /*0ae0*/  IMAD.WIDE R2, R3, 0x4, R4 ;  /* 0x0000000403027825 */ /* 0x001fca00078e0204 */
[----:B------:R-:W-:Y:S01]  /*0af0*/  STG.E desc[UR14][R2.64], R7 ;  /* 0x0000000702007986 */ /* 0x000fe2000c10190e */
[----:B------:R-:W-:Y:S05]  /*0b00*/  EXIT ;  /* 0x000000000000794d */ /* 0x000fea0003800000 */
        .weak           $__internal_0_$__cuda_sm3x_div_rn_noftz_f32_slowpath
        .type           $__internal_0_$__cuda_sm3x_div_rn_noftz_f32_slowpath,@function
        .size           $__internal_0_$__cuda_sm3x_div_rn_noftz_f32_slowpath,(.L_x_17 - $__internal_0_$__cuda_sm3x_div_rn_noftz_f32_slowpath)
$__internal_0_$__cuda_sm3x_div_rn_noftz_f32_slowpath:
[--C-:B------:R-:W-:Y:S01]  /*0b10*/  SHF.R.U32.HI R5, RZ, 0x17, R0.reuse ;  /* 0x00000017ff057819 */ /* 0x100fe20000011600 */
[----:B------:R-:W-:Y:S04]  /*0b20*/  BSSY.RECONVERGENT B0, `(.L_x_4) ;  /* 0x000005c000007945 */ /* 0x000fe80003800200 */
[----:B------:R-:W-:Y:S01]  /*0b30*/  BSSY.RELIABLE B2, `(.L_x_5) ;  /* 0x000001a000027945 */ /* 0x000fe20003800100 */
[----:B------:R-:W-:Y:S01]  /*0b40*/  IMAD.MOV.U32 R6, RZ, RZ, R0 ;  /* 0x000000ffff067224 */ /* 0x000fe200078e0000 */
[----:B------:R-:W-:-:S04]  /*0b50*/  LOP3.LUT R5, R5, 0xff, RZ, 0xc0, !PT ;  /* 0x000000ff05057812 */ /* 0x000fc800078ec0ff */
[----:B------:R-:W-:-:S04]  /*0b60*/  IADD3 R8, PT, PT, R5, -0x1, RZ ;  /* 0xffffffff05087810 */ /* 0x000fc80007ffe0ff */
[----:B------:R-:W-:-:S13]  /*0b70*/  ISETP.GT.U32.OR P0, PT, R8, 0xfd, !PT ;  /* 0x000000fd0800780c */ /* 0x000fda0007f04470 */
[----:B------:R-:W-:Y:S01]  /*0b80*/  @!P0 IMAD.MOV.U32 R7, RZ, RZ, RZ ;  /* 0x000000ffff078224 */ /* 0x000fe200078e00ff */
[----:B------:R-:W-:Y:S06]  /*0b90*/  @!P0 BRA `(.L_x_6) ;  /* 0x00000000004c8947 */ /* 0x000fec0003800000 */
[----:B------:R-:W-:-:S13]  /*0ba0*/  FSETP.GTU.FTZ.AND P0, PT, |R0|, +INF , PT ;  /* 0x7f8000000000780b */ /* 0x000fda0003f1c200 */
[----:B------:R-:W-:Y:S05]  /*0bb0*/  @P0 BREAK.RELIABLE B2 ;  /* 0x0000000000020942 */ /* 0x000fea0003800100 */
[----:B------:R-:W-:Y:S05]  /*0bc0*/  @P0 BRA `(.L_x_7) ;  /* 0x0000000400400947 */ /* 0x000fea0003800000 */
[----:B------:R-:W-:-:S05]  /*0bd0*/  HFMA2 R7, -RZ, RZ, 3.560546875, 0 ;  /* 0x431f0000ff077431 */ /* 0x000fca00000001ff */
[----:B------:R-:W-:-:S13]  /*0be0*/  LOP3.LUT P0, RZ, R7, 0x7fffffff, R6, 0xc8, !PT ;  /* 0x7fffffff07ff7812 */ /* 0x000fda000780c806 */
[----:B------:R-:W-:Y:S05]  /*0bf0*/  @!P0 BREAK.RELIABLE B2 ;  /* 0x0000000000028942 */ /* 0x000fea0003800100 */
[----:B------:R-:W-:Y:S05]  /*0c00*/  @!P0 BRA `(.L_x_8) ;  /* 0x0000000400288947 */ /* 0x000fea0003800000 */
[----:B------:R-:W-:-:S13]  /*0c10*/  LOP3.LUT P0, RZ, R6, 0x7fffffff, RZ, 0xc0, !PT ;  /* 0x7fffffff06ff7812 */ /* 0x000fda000780c0ff */
[----:B------:R-:W-:Y:S05]  /*0c20*/  @!P0 BREAK.RELIABLE B2 ;  /* 0x0000000000028942 */ /* 0x000fea0003800100 */
[----:B------:R-:W-:Y:S05]  /*0c30*/  @!P0 BRA `(.L_x_9) ;  /* 0x0000000400148947 */ /* 0x000fea0003800000 */
[----:B------:R-:W-:Y:S02]  /*0c40*/  FSETP.NEU.FTZ.AND P0, PT, |R0|, +INF , PT ;  /* 0x7f8000000000780b */ /* 0x000fe40003f1d200 */
[----:B------:R-:W-:-:S04]  /*0c50*/  LOP3.LUT P1, RZ, R7, 0x7fffffff, RZ, 0xc0, !PT ;  /* 0x7fffffff07ff7812 */ /* 0x000fc8000782c0ff */
[----:B------:R-:W-:-:S13]  /*0c60*/  PLOP3.LUT P0, PT, P0, P1, PT, 0x2f, 0xf2 ;  /* 0x0000000000f2781c */ /* 0x000fda0000702577 */
[----:B------:R-:W-:Y:S05]  /*0c70*/  @P0 BREAK.RELIABLE B2 ;  /* 0x0000000000020942 */ /* 0x000fea0003800100 */
[----:B------:R-:W-:Y:S05]  /*0c80*/  @P0 BRA `(.L_x_10) ;  /* 0x0000000000f40947 */ /* 0x000fea0003800000 */
[----:B------:R-:W-:-:S13]  /*0c90*/  ISETP.GE.AND P0, PT, R8, RZ, PT ;  /* 0x000000ff0800720c */ /* 0x000fda0003f06270 */
[----:B------:R-:W-:Y:S02]  /*0ca0*/  @P0 IMAD.MOV.U32 R7, RZ, RZ, RZ ;  /* 0x000000ffff070224 */ /* 0x000fe400078e00ff */
[----:B------:R-:W-:Y:S01]  /*0cb0*/  @!P0 FFMA R6, R0, 1.84467440737095516160e+19, RZ ;  /* 0x5f80000000068823 */ /* 0x000fe200000000ff */
[----:B------:R-:W-:-:S07]  /*0cc0*/  @!P0 IMAD.MOV.U32 R7, RZ, RZ, -0x40 ;  /* 0xffffffc0ff078424 */ /* 0x000fce00078e00ff */
.L_x_6:
[----:B------:R-:W-:Y:S05]  /*0cd0*/  BSYNC.RELIABLE B2 ;  /* 0x0000000000027941 */ /* 0x000fea0003800100 */
.L_x_5:
[----:B------:R-:W-:Y:S01]  /*0ce0*/  UMOV UR4, 0x431f0000 ;  /* 0x431f000000047882 */ /* 0x000fe20000000000 */
[----:B------:R-:W-:Y:S01]  /*0cf0*/  IADD3 R5, PT, PT, R5, -0x7f, RZ ;  /* 0xffffff8105057810 */ /* 0x000fe20007ffe0ff */
[----:B------:R-:W-:Y:S01]  /*0d00*/  UIADD3 UR4, UPT, UPT, UR4, -0x3800000, URZ ;  /* 0xfc80000004047890 */ /* 0x000fe2000fffe0ff */
[----:B------:R-:W-:Y:S02]  /*0d10*/  BSSY.RECONVERGENT B2, `(.L_x_11) ;  /* 0x0000033000027945 */ /* 0x000fe40003800200 */
[----:B------:R-:W-:Y:S01]  /*0d20*/  IADD3 R7, PT, PT, R7, -0x7, R5 ;  /* 0xfffffff907077810 */ /* 0x000fe20007ffe005 */
[----:B------:R-:W-:Y:S02]  /*0d30*/  IMAD R0, R5, -0x800000, R6 ;  /* 0xff80000005007824 */ /* 0x000fe400078e0206 */
[----:B------:R-:W-:-:S03]  /*0d40*/  FADD.FTZ R9, -RZ, -UR4 ;  /* 0x80000004ff097e21 */ /* 0x000fc60008010100 */
[----:B------:R-:W0:Y:S02]  /*0d50*/  MUFU.RCP R8, UR4 ;  /* 0x0000000400087d08 */ /* 0x000e240008001000 */
[----:B0-----:R-:W-:-:S04]  /*0d60*/  FFMA R11, R8, R9, 1 ;  /* 0x3f800000080b7423 */ /* 0x001fc80000000009 */
[----:B------:R-:W-:-:S04]  /*0d70*/  FFMA R11, R8, R11, R8 ;  /* 0x0000000b080b7223 */ /* 0x000fc80000000008 */
[----:B------:R-:W-:-:S04]  /*0d80*/  FFMA R6, R0, R11, RZ ;  /* 0x0000000b00067223 */ /* 0x000fc800000000ff */
[----:B------:R-:W-:-:S04]  /*0d90*/  FFMA R8, R9, R6, R0 ;  /* 0x0000000609087223 */ /* 0x000fc80000000000 */
[----:B------:R-:W-:-:S04]  /*0da0*/  FFMA R8, R11, R8, R6 ;  /* 0x000000080b087223 */ /* 0x000fc80000000006 */
[----:B------:R-:W-:-:S04]  /*0db0*/  FFMA R9, R9, R8, R0 ;  /* 0x0000000809097223 */ /* 0x000fc80000000000 */
[----:B------:R-:W-:-:S05]  /*0dc0*/  FFMA R6, R11, R9, R8 ;  /* 0x000000090b067223 */ /* 0x000fca0000000008 */
[----:B------:R-:W-:-:S04]  /*0dd0*/  SHF.R.U32.HI R0, RZ, 0x17, R6 ;  /* 0x00000017ff007819 */ /* 0x000fc80000011606 */
[----:B------:R-:W-:-:S05]  /*0de0*/  LOP3.LUT R0, R0, 0xff, RZ, 0xc0, !PT ;  /* 0x000000ff00007812 */ /* 0x000fca00078ec0ff */
[----:B------:R-:W-:-:S04]  /*0df0*/  IMAD.IADD R10, R0, 0x1, R7 ;  /* 0x00000001000a7824 */ /* 0x000fc800078e0207 */
[----:B------:R-:W-:-:S05]  /*0e00*/  VIADD R0, R10, 0xffffffff ;  /* 0xffffffff0a007836 */ /* 0x000fca0000000000 */
[----:B------:R-:W-:-:S13]  /*0e10*/  ISETP.GE.U32.AND P0, PT, R0, 0xfe, PT ;  /* 0x000000fe0000780c */ /* 0x000fda0003f06070 */
[----:B------:R-:W-:Y:S05]  /*0e20*/  @!P0 BRA `(.L_x_12) ;  /* 0x0000000000808947 */ /* 0x000fea0003800000 */
[----:B------:R-:W-:-:S13]  /*0e30*/  ISETP.GT.AND P0, PT, R10, 0xfe, PT ;  /* 0x000000fe0a00780c */ /* 0x000fda0003f04270 */
[----:B------:R-:W-:Y:S05]  /*0e40*/  @P0 BRA `(.L_x_13) ;  /* 0x00000000006c0947 */ /* 0x000fea0003800000 */
[----:B------:R-:W-:-:S13]  /*0e50*/  ISETP.GE.AND P0, PT, R10, 0x1, PT ;  /* 0x000000010a00780c */ /* 0x000fda0003f06270 */
[----:B------:R-:W-:Y:S05]  /*0e60*/  @P0 BRA `(.L_x_14) ;  /* 0x0000000000740947 */ /* 0x000fea0003800000 */
[----:B------:R-:W-:Y:S02]  /*0e70*/  ISETP.GE.AND P0, PT, R10, -0x18, PT ;  /* 0xffffffe80a00780c */ /* 0x000fe40003f06270 */
[----:B------:R-:W-:-:S11]  /*0e80*/  LOP3.LUT R6, R6, 0x80000000, RZ, 0xc0, !PT ;  /* 0x8000000006067812 */ /* 0x000fd600078ec0ff */
[----:B------:R-:W-:Y:S05]  /*0e90*/  @!P0 BRA `(.L_x_14) ;  /* 0x0000000000688947 */ /* 0x000fea0003800000 */
[CC--:B------:R-:W-:Y:S01]  /*0ea0*/  FFMA.RZ R0, R11.reuse, R9.reuse, R8 ;  /* 0x000000090b007223 */ /* 0x0c0fe2000000c008 */
[----:B------:R-:W-:Y:S01]  /*0eb0*/  IMAD.MOV R7, RZ, RZ, -R10 ;  /* 0x000000ffff077224 */ /* 0x000fe200078e0a0a */
[C---:B------:R-:W-:Y:S02]  /*0ec0*/  ISETP.NE.AND P2, PT, R10.reuse, RZ, PT ;  /* 0x000000ff0a00720c */ /* 0x040fe40003f45270 */
[----:B------:R-:W-:Y:S02]  /*0ed0*/  ISETP.NE.AND P1, PT, R10, RZ, PT ;  /* 0x000000ff0a00720c */ /* 0x000fe40003f25270 */
[----:B------:R-:W-:Y:S01]  /*0ee0*/  LOP3.LUT R5, R0, 0x7fffff, RZ, 0xc0, !PT ;  /* 0x007fffff00057812 */ /* 0x000fe200078ec0ff */
[CCC-:B------:R-:W-:Y:S01]  /*0ef0*/  FFMA.RP R0, R11.reuse, R9.reuse, R8.reuse ;  /* 0x000000090b007223 */ /* 0x1c0fe20000008008 */
[----:B------:R-:W-:Y:S01]  /*0f00*/  FFMA.RM R11, R11, R9, R8 ;  /* 0x000000090b0b7223 */ /* 0x000fe20000004008 */
[----:B------:R-:W-:Y:S02]  /*0f10*/  IADD3 R8, PT, PT, R10, 0x20, RZ ;  /* 0x000000200a087810 */ /* 0x000fe40007ffe0ff */
[----:B------:R-:W-:-:S02]  /*0f20*/  LOP3.LUT R5, R5, 0x800000, RZ, 0xfc, !PT ;  /* 0x0080000005057812 */ /* 0x000fc400078efcff */
[----:B------:R-:W-:Y:S02]  /*0f30*/  FSETP.NEU.FTZ.AND P0, PT, R0, R11, PT ;  /* 0x0000000b0000720b */ /* 0x000fe40003f1d000 */
[----:B------:R-:W-:Y:S02]  /*0f40*/  SHF.L.U32 R8, R5, R8, RZ ;  /* 0x0000000805087219 */ /* 0x000fe400000006ff */
[----:B------:R-:W-:Y:S02]  /*0f50*/  SEL R0, R7, RZ, P2 ;  /* 0x000000ff07007207 */ /* 0x000fe40001000000 */
[----:B------:R-:W-:Y:S02]  /*0f60*/  ISETP.NE.AND P1, PT, R8, RZ, P1 ;  /* 0x000000ff0800720c */ /* 0x000fe40000f25270 */
[----:B------:R-:W-:Y:S02]  /*0f70*/  SHF.R.U32.HI R0, RZ, R0, R5 ;  /* 0x00000000ff007219 */ /* 0x000fe40000011605 */
[----:B------:R-:W-:-:S02]  /*0f80*/  PLOP3.LUT P0, PT, P0, P1, PT, 0xf8, 0x8f ;  /* 0x00000000008f781c */ /* 0x000fc40000703f70 */
[----:B------:R-:W-:Y:S02]  /*0f90*/  SHF.R.U32.HI R8, RZ, 0x1, R0 ;  /* 0x00000001ff087819 */ /* 0x000fe40000011600 */
[----:B------:R-:W-:-:S04]  /*0fa0*/  SEL R5, RZ, 0x1, !P0 ;  /* 0x00000001ff057807 */ /* 0x000fc80004000000 */
[----:B------:R-:W-:-:S04]  /*0fb0*/  LOP3.LUT R5, R5, 0x1, R8, 0xf8, !PT ;  /* 0x0000000105057812 */ /* 0x000fc800078ef808 */
[----:B------:R-:W-:-:S05]  /*0fc0*/  LOP3.LUT R5, R5, R0, RZ, 0xc0, !PT ;  /* 0x0000000005057212 */ /* 0x000fca00078ec0ff */
[----:B------:R-:W-:-:S05]  /*0fd0*/  IMAD.IADD R5, R8, 0x1, R5 ;  /* 0x0000000108057824 */ /* 0x000fca00078e0205 */
[----:B------:R-:W-:Y:S01]  /*0fe0*/  LOP3.LUT R6, R5, R6, RZ, 0xfc, !PT ;  /* 0x0000000605067212 */ /* 0x000fe200078efcff */
[----:B------:R-:W-:Y:S06]  /*0ff0*/  BRA `(.L_x_14) ;  /* 0x0000000000107947 */ /* 0x000fec0003800000 */
.L_x_13:
[----:B------:R-:W-:-:S04]  /*1000*/  LOP3.LUT R6, R6, 0x80000000, RZ, 0xc0, !PT ;  /* 0x8000000006067812 */ /* 0x000fc800078ec0ff */
[----:B------:R-:W-:Y:S01]  /*1010*/  LOP3.LUT R6, R6, 0x7f800000, RZ, 0xfc, !PT ;  /* 0x7f80000006067812 */ /* 0x000fe200078efcff */
[----:B------:R-:W-:Y:S06]  /*1020*/  BRA `(.L_x_14) ;  /* 0x0000000000047947 */ /* 0x000fec0003800000 */
.L_x_12:
[----:B------:R-:W-:-:S07]  /*1030*/  LEA R6, R7, R6, 0x17 ;  /* 0x0000000607067211 */ /* 0x000fce00078eb8ff */
.L_x_14:
[----:B------:R-:W-:Y:S05]  /*1040*/  BSYNC.RECONVERGENT B2 ;  /* 0x0000000000027941 */ /* 0x000fea0003800200 */
.L_x_11:
[----:B------:R-:W-:Y:S05]  /*1050*/  BRA `(.L_x_15) ;  /* 0x0000000000207947 */ /* 0x000fea0003800000 */
.L_x_10:
[----:B------:R-:W-:-:S04]  /*1060*/  LOP3.LUT R6, R7, 0x80000000, R6, 0x48, !PT ;  /* 0x8000000007067812 */ /* 0x000fc800078e4806 */
[----:B------:R-:W-:Y:S01]  /*1070*/  LOP3.LUT R6, R6, 0x7f800000, RZ, 0xfc, !PT ;  /* 0x7f80000006067812 */ /* 0x000fe200078efcff */
[----:B------:R-:W-:Y:S06]  /*1080*/  BRA `(.L_x_15) ;  /* 0x0000000000147947 */ /* 0x000fec0003800000 */
.L_x_9:
[----:B------:R-:W-:Y:S01]  /*1090*/  LOP3.LUT R6, R7, 0x80000000, R6, 0x48, !PT ;  /* 0x8000000007067812 */ /* 0x000fe200078e4806 */
[----:B------:R-:W-:Y:S06]  /*10a0*/  BRA `(.L_x_15) ;  /* 0x00000000000c7947 */ /* 0x000fec0003800000 */
.L_x_8:
[----:B------:R-:W0:Y:S01]  /*10b0*/  MUFU.RSQ R6, -QNAN ;  /* 0xffc0000000067908 */ /* 0x000e220000001400 */
[----:B------:R-:W-:Y:S05]  /*10c0*/  BRA `(.L_x_15) ;  /* 0x0000000000047947 */ /* 0x000fea0003800000 */
.L_x_7:
[----:B------:R-:W-:-:S07]  /*10d0*/  FADD.FTZ R6, R0, 159 ;  /* 0x431f000000067421 */ /* 0x000fce0000010000 */
.L_x_15:
[----:B------:R-:W-:Y:S05]  /*10e0*/  BSYNC.RECONVERGENT B0 ;  /* 0x0000000000007941 */ /* 0x000fea0003800200 */
.L_x_4:
[----:B------:R-:W-:-:S04]  /*10f0*/  IMAD.MOV.U32 R5, RZ, RZ, 0x0 ;  /* 0x00000000ff057424 */ /* 0x000fc800078e00ff */
[----:B0-----:R-:W-:Y:S05]  /*1100*/  RET.REL.NODEC R4 `(_Z14gaussianFilterPhPfii) ;  /* 0xffffffec04bc7950 */ /* 0x001fea0003c3ffff */
.L_x_16:
        /* <DEDUP_REMOVED lines=15> */
.L_x_17:


//--------------------- .nv.shared.reserved.0     --------------------------
	.section	.nv.shared.reserved.0,"aw",@nobits
	.weak		__nv_reservedSMEM_offset_0_alias
	.size		__nv_reservedSMEM_offset_0_alias, 0, 64
	.other		__nv_reservedSMEM_offset_0_alias,@"STO_CUDA_RESERVED_SHARED STV_DEFAULT"
__nv_reservedSMEM_offset_0_alias:
	.zero		0
	.zero		64


//--------------------- .nv.shared._Z14gaussianFilterPhPfii --------------------------
	.section	.nv.shared._Z14gaussianFilterPhPfii,"aw",@nobits
	.sectionflags	@""
.nv.shared._Z14gaussianFilterPhPfii:
	.zero		1280


//--------------------- .nv.constant0._Z22floatArrToUnsignedCharPfPhi --------------------------
	.section	.nv.constant0._Z22floatArrToUnsignedCharPfPhi,"a",@progbits
	.sectionflags	@""
	.align	4
.nv.constant0._Z22floatArrToUnsignedCharPfPhi:
	.zero		916


//--------------------- .nv.constant0._Z14gaussianFilterPhPfii --------------------------
	.section	.nv.constant0._Z14gaussianFilterPhPfii,"a",@progbits
	.sectionflags	@""
	.align	4
.nv.constant0._Z14gaussianFilterPhPfii:
	.zero		920


//--------------------- SYMBOLS --------------------------

	.type		.nv.reservedSmem.offset0,@object
	.size		.nv.reservedSmem.offset0,0x4
	.type		.nv.reservedSmem.cap,@object
	.size		.nv.reservedSmem.cap,0x4
